//
// Generated by NVIDIA NVVM Compiler
//
// Compiler Build ID: CL-36424714
// Cuda compilation tools, release 13.0, V13.0.88
// Based on NVVM 20.0.0
//

.version 9.0
.target sm_100
.address_size 64

	// .globl	_Z11transpuestaPf
.const .align 4 .b8 dev_A[4356];

.visible .entry _Z11transpuestaPf(
	.param .u64 .ptr .align 1 _Z11transpuestaPf_param_0
)
{
	.reg .b32 	%r<4>;
	.reg .b32 	%f<2>;
	.reg .b64 	%rd<10>;

	ld.param.u64 	%rd1, [_Z11transpuestaPf_param_0];
	cvta.to.global.u64 	%rd2, %rd1;
	mov.u32 	%r1, %tid.x;
	mov.u32 	%r2, %tid.y;
	mad.lo.s32 	%r3, %r2, 33, %r1;
	mul.wide.u32 	%rd3, %r1, 132;
	mov.u64 	%rd4, dev_A;
	add.s64 	%rd5, %rd4, %rd3;
	mul.wide.u32 	%rd6, %r2, 4;
	add.s64 	%rd7, %rd5, %rd6;
	ld.const.f32 	%f1, [%rd7];
	mul.wide.u32 	%rd8, %r3, 4;
	add.s64 	%rd9, %rd2, %rd8;
	st.global.f32 	[%rd9], %f1;
	ret;

}


// ===== COMPILED SASS (sm_100) =====

	.target	sm_100

	.elftype	@"ET_EXEC"


//--------------------- .note.nv.tkinfo           --------------------------
	.section	.note.nv.tkinfo,"",@"SHT_NOTE"
	.sectionflags	@"SHF_NOTE_NV_TKINFO"
	.tkinfo
        /*0018*/ 	.word	0x00000002
        /*0030*/ 	.string	""
        /*0030*/ 	.string	"ptxas"
        /*0030*/ 	.string	"Cuda compilation tools, release 13.0, V13.0.88"
        /*0030*/ 	.string	"Build cuda_13.0.r13.0/compiler.36424714_0"
        /*0030*/ 	.string	"-arch sm_100 -m 64 "



//--------------------- .note.nv.cuinfo           --------------------------
	.section	.note.nv.cuinfo,"",@"SHT_NOTE"
	.sectionflags	@"SHF_NOTE_NV_CUINFO"
        /*0018*/ 	.short	0x0002
        /*001a*/ 	.short	0x0064
        /*001c*/ 	.short	0x0082
	.zero		2


//--------------------- .nv.info                  --------------------------
	.section	.nv.info,"",@"SHT_CUDA_INFO"
	.align	4


	//----- nvinfo : EIATTR_REGCOUNT
	.align		4
        /*0000*/ 	.byte	0x04, 0x2f
        /*0002*/ 	.short	(.L_2 - .L_1)
	.align		4
.L_1:
        /*0004*/ 	.word	index@(_Z11transpuestaPf)
        /*0008*/ 	.word	0x0000000a


	//----- nvinfo : EIATTR_FRAME_SIZE
	.align		4
.L_2:
        /*000c*/ 	.byte	0x04, 0x11
        /*000e*/ 	.short	(.L_4 - .L_3)
	.align		4
.L_3:
        /*0010*/ 	.word	index@(_Z11transpuestaPf)
        /*0014*/ 	.word	0x00000000


	//----- nvinfo : EIATTR_MIN_STACK_SIZE
	.align		4
.L_4:
        /*0018*/ 	.byte	0x04, 0x12
        /*001a*/ 	.short	(.L_6 - .L_5)
	.align		4
.L_5:
        /*001c*/ 	.word	index@(_Z11transpuestaPf)
        /*0020*/ 	.word	0x00000000
.L_6:


//--------------------- .nv.compat                --------------------------
	.section	.nv.compat,"",@"SHT_CUDA_COMPAT_INFO"
	.align	4
        /*0000*/ 	.byte	0x02, 0x09, 0x00, 0x00, 0x02, 0x02, 0x01, 0x00, 0x02, 0x05, 0x05, 0x00, 0x03, 0x07, 0x01, 0x01
        /*0010*/ 	.byte	0x02, 0x03, 0x00, 0x00, 0x02, 0x06, 0x01, 0x00, 0x04, 0x0b, 0x08, 0x00, 0x09, 0x00, 0x00, 0x00
        /*0020*/ 	.byte	0x00, 0x00, 0x00, 0x00


//--------------------- .nv.info._Z11transpuestaPf --------------------------
	.section	.nv.info._Z11transpuestaPf,"",@"SHT_CUDA_INFO"
	.sectionflags	@""
	.align	4


	//----- nvinfo : EIATTR_CUDA_API_VERSION
	.align		4
        /*0000*/ 	.byte	0x04, 0x37
        /*0002*/ 	.short	(.L_8 - .L_7)
.L_7:
        /*0004*/ 	.word	0x00000082


	//----- nvinfo : EIATTR_KPARAM_INFO
	.align		4
.L_8:
        /*0008*/ 	.byte	0x04, 0x17
        /*000a*/ 	.short	(.L_10 - .L_9)
.L_9:
        /*000c*/ 	.word	0x00000000
        /*0010*/ 	.short	0x0000
        /*0012*/ 	.short	0x0000
        /*0014*/ 	.byte	0x00, 0xf5, 0x21, 0x00


	//----- nvinfo : EIATTR_SPARSE_MMA_MASK
	.align		4
.L_10:
        /*0018*/ 	.byte	0x03, 0x50
        /*001a*/ 	.short	0x0000


	//----- nvinfo : EIATTR_MAXREG_COUNT
	.align		4
        /*001c*/ 	.byte	0x03, 0x1b
        /*001e*/ 	.short	0x00ff


	//----- nvinfo : EIATTR_MERCURY_ISA_VERSION
	.align		4
        /*0020*/ 	.byte	0x03, 0x5f
        /*0022*/ 	.short	0x0101


	//----- nvinfo : EIATTR_VRC_CTA_INIT_COUNT
	.align		4
        /*0024*/ 	.byte	0x02, 0x4a
	.zero		1
	.zero		1


	//----- nvinfo : EIATTR_EXIT_INSTR_OFFSETS
	.align		4
        /*0028*/ 	.byte	0x04, 0x1c
        /*002a*/ 	.short	(.L_12 - .L_11)


	//   ....[0]....
.L_11:
        /*002c*/ 	.word	0x000000b0


	//----- nvinfo : EIATTR_CBANK_PARAM_SIZE
	.align		4
.L_12:
        /*0030*/ 	.byte	0x03, 0x19
        /*0032*/ 	.short	0x0008


	//----- nvinfo : EIATTR_PARAM_CBANK
	.align		4
        /*0034*/ 	.byte	0x04, 0x0a
        /*0036*/ 	.short	(.L_14 - .L_13)
	.align		4
.L_13:
        /*0038*/ 	.word	index@(.nv.constant0._Z11transpuestaPf)
        /*003c*/ 	.short	0x0380
        /*003e*/ 	.short	0x0008


	//----- nvinfo : EIATTR_SW_WAR
	.align		4
.L_14:
        /*0040*/ 	.byte	0x04, 0x36
        /*0042*/ 	.short	(.L_16 - .L_15)
.L_15:
        /*0044*/ 	.word	0x00000008
.L_16:


//--------------------- .nv.callgraph             --------------------------
	.section	.nv.callgraph,"",@"SHT_CUDA_CALLGRAPH"
	.align	4
	.sectionentsize	8
	.align		4
        /*0000*/ 	.word	0x00000000
	.align		4
        /*0004*/ 	.word	0xffffffff
	.align		4
        /*0008*/ 	.word	0x00000000
	.align		4
        /*000c*/ 	.word	0xfffffffe
	.align		4
        /*0010*/ 	.word	0x00000000
	.align		4
        /*0014*/ 	.word	0xfffffffd
	.align		4
        /*0018*/ 	.word	0x00000000
	.align		4
        /*001c*/ 	.word	0xfffffffc


//--------------------- .nv.constant3             --------------------------
	.section	.nv.constant3,"a",@progbits
	.align	4
.nv.constant3:
	.type		dev_A,@object
	.size		dev_A,(.L_0 - dev_A)
dev_A:
	.zero		4356
.L_0:


//--------------------- .text._Z11transpuestaPf   --------------------------
	.section	.text._Z11transpuestaPf,"ax",@progbits
	.align	128
        .global         _Z11transpuestaPf
        .type           _Z11transpuestaPf,@function
        .size           _Z11transpuestaPf,(.L_x_1 - _Z11transpuestaPf)
        .other          _Z11transpuestaPf,@"STO_CUDA_ENTRY STV_DEFAULT"
_Z11transpuestaPf:
.text._Z11transpuestaPf:
[----:B------:R-:W-:Y:S01]  /*0000*/  LDC R1, c[0x0][0x37c] ;  /* 0x0000df00ff017b82 */ /* 0x000fe20000000800 */
[----:B------:R-:W0:Y:S07]  /*0010*/  S2R R4, SR_TID.Y ;  /* 0x0000000000047919 */ /* 0x000e2e0000002200 */
[----:B------:R-:W1:Y:S01]  /*0020*/  LDC.64 R2, c[0x0][0x380] ;  /* 0x0000e000ff027b82 */ /* 0x000e620000000a00 */
[----:B------:R-:W2:Y:S01]  /*0030*/  LDCU.64 UR4, c[0x0][0x358] ;  /* 0x00006b00ff0477ac */ /* 0x000ea20008000a00 */
[----:B------:R-:W3:Y:S01]  /*0040*/  S2R R5, SR_TID.X ;  /* 0x0000000000057919 */ /* 0x000ee20000002100 */
[----:B0-----:R-:W-:-:S05]  /*0050*/  SHF.L.U32 R0, R4, 0x2, RZ ;  /* 0x0000000204007819 */ /* 0x001fca00000006ff */
[----:B---3--:R-:W-:Y:S02]  /*0060*/  IMAD R0, R5, 0x84, R0 ;  /* 0x0000008405007824 */ /* 0x008fe400078e0200 */
[----:B------:R-:W-:Y:S02]  /*0070*/  IMAD R5, R4, 0x21, R5 ;  /* 0x0000002104057824 */ /* 0x000fe400078e0205 */
[----:B------:R-:W2:Y:S02]  /*0080*/  LDC R7, c[0x3][R0] ;  /* 0x00c0000000077b82 */ /* 0x000ea40000000800 */
[----:B-1----:R-:W-:-:S05]  /*0090*/  IMAD.WIDE.U32 R2, R5, 0x4, R2 ;  /* 0x0000000405027825 */ /* 0x002fca00078e0002 */
[----:B--2---:R-:W-:Y:S01]  /*00a0*/  STG.E desc[UR4][R2.64], R7 ;  /* 0x0000000702007986 */ /* 0x004fe2000c101904 */
[----:B------:R-:W-:Y:S05]  /*00b0*/  EXIT ;  /* 0x000000000000794d */ /* 0x000fea0003800000 */
.L_x_0:
[----:B------:R-:W-:-:S00]  /*00c0*/  BRA `(.L_x_0) ;  /* 0xfffffffc00fc7947 */ /* 0x000fc0000383ffff */
[----:B------:R-:W-:-:S00]  /*00d0*/  NOP ;  /* 0x0000000000007918 */ /* 0x000fc00000000000 */
        /* <DEDUP_REMOVED lines=10> */
.L_x_1:


//--------------------- .nv.shared.reserved.0     --------------------------
	.section	.nv.shared.reserved.0,"aw",@nobits
	.weak		__nv_reservedSMEM_offset_0_alias
	.size		__nv_reservedSMEM_offset_0_alias, 0, 64
	.other		__nv_reservedSMEM_offset_0_alias,@"STO_CUDA_RESERVED_SHARED STV_DEFAULT"
__nv_reservedSMEM_offset_0_alias:
	.zero		0
	.zero		64


//--------------------- .nv.constant0._Z11transpuestaPf --------------------------
	.section	.nv.constant0._Z11transpuestaPf,"a",@progbits
	.sectionflags	@""
	.align	4
.nv.constant0._Z11transpuestaPf:
	.zero		904


//--------------------- SYMBOLS --------------------------

	.type		.nv.reservedSmem.offset0,@object
	.size		.nv.reservedSmem.offset0,0x4
